	.headerflags	@"EF_CUDA_TEXMODE_UNIFIED EF_CUDA_64BIT_ADDRESS EF_CUDA_ACCELERATORS EF_CUDA_SM90 EF_CUDA_VIRTUAL_SM(EF_CUDA_SM90)"
	.elftype	@"ET_EXEC"


//--------------------- .nv.info                  --------------------------
	.section	.nv.info,"",@"SHT_CUDA_INFO"
	.align	4


	//----- nvinfo : EIATTR_REGCOUNT
	.align		4
        /*0000*/ 	.byte	0x04, 0x2f
        /*0002*/ 	.short	(.L_1 - .L_0)
	.align		4
.L_0:
        /*0004*/ 	.word	index@(triton_poi_fused_17)
        /*0008*/ 	.word	0x0000001e


	//----- nvinfo : EIATTR_MIN_STACK_SIZE
	.align		4
.L_1:
        /*000c*/ 	.byte	0x04, 0x12
        /*000e*/ 	.short	(.L_3 - .L_2)
	.align		4
.L_2:
        /*0010*/ 	.word	index@(triton_poi_fused_17)
        /*0014*/ 	.word	0x00000000


	//----- nvinfo : EIATTR_FRAME_SIZE
	.align		4
.L_3:
        /*0018*/ 	.byte	0x04, 0x11
        /*001a*/ 	.short	(.L_5 - .L_4)
	.align		4
.L_4:
        /*001c*/ 	.word	index@(triton_poi_fused_17)
        /*0020*/ 	.word	0x00000000


	//----- nvinfo : EIATTR_MIN_STACK_SIZE
	.align		4
.L_5:
        /*0024*/ 	.byte	0x04, 0x12
        /*0026*/ 	.short	(.L_7 - .L_6)
	.align		4
.L_6:
        /*0028*/ 	.word	index@(triton_poi_fused_17)
        /*002c*/ 	.word	0x00000000
.L_7:


//--------------------- .nv.info.triton_poi_fused_17 --------------------------
	.section	.nv.info.triton_poi_fused_17,"",@"SHT_CUDA_INFO"
	.sectionflags	@""
	.align	4


	//----- nvinfo : EIATTR_CUDA_API_VERSION
	.align		4
        /*0000*/ 	.byte	0x04, 0x37
        /*0002*/ 	.short	(.L_9 - .L_8)
.L_8:
        /*0004*/ 	.word	0x0000007c


	//----- nvinfo : EIATTR_KPARAM_INFO
	.align		4
.L_9:
        /*0008*/ 	.byte	0x04, 0x17
        /*000a*/ 	.short	(.L_11 - .L_10)
.L_10:
        /*000c*/ 	.word	0x00000000
        /*0010*/ 	.short	0x0003
        /*0012*/ 	.short	0x0014
        /*0014*/ 	.byte	0x00, 0xf0, 0x11, 0x00


	//----- nvinfo : EIATTR_KPARAM_INFO
	.align		4
.L_11:
        /*0018*/ 	.byte	0x04, 0x17
        /*001a*/ 	.short	(.L_13 - .L_12)
.L_12:
        /*001c*/ 	.word	0x00000000
        /*0020*/ 	.short	0x0002
        /*0022*/ 	.short	0x0010
        /*0024*/ 	.byte	0x00, 0xf0, 0x11, 0x00


	//----- nvinfo : EIATTR_KPARAM_INFO
	.align		4
.L_13:
        /*0028*/ 	.byte	0x04, 0x17
        /*002a*/ 	.short	(.L_15 - .L_14)
.L_14:
        /*002c*/ 	.word	0x00000000
        /*0030*/ 	.short	0x0001
        /*0032*/ 	.short	0x0008
        /*0034*/ 	.byte	0x00, 0xf4, 0x21, 0x00


	//----- nvinfo : EIATTR_KPARAM_INFO
	.align		4
.L_15:
        /*0038*/ 	.byte	0x04, 0x17
        /*003a*/ 	.short	(.L_17 - .L_16)
.L_16:
        /*003c*/ 	.word	0x00000000
        /*0040*/ 	.short	0x0000
        /*0042*/ 	.short	0x0000
        /*0044*/ 	.byte	0x00, 0xf4, 0x21, 0x00


	//----- nvinfo : EIATTR_SPARSE_MMA_MASK
	.align		4
.L_17:
        /*0048*/ 	.byte	0x03, 0x50
        /*004a*/ 	.short	0x0000


	//----- nvinfo : EIATTR_MAXREG_COUNT
	.align		4
        /*004c*/ 	.byte	0x03, 0x1b
        /*004e*/ 	.short	0x00ff


	//----- nvinfo : EIATTR_EXIT_INSTR_OFFSETS
	.align		4
        /*0050*/ 	.byte	0x04, 0x1c
        /*0052*/ 	.short	(.L_19 - .L_18)


	//   ....[0]....
.L_18:
        /*0054*/ 	.word	0x000006d0


	//   ....[1]....
        /*0058*/ 	.word	0x00000720


	//----- nvinfo : EIATTR_REQNTID
	.align		4
.L_19:
        /*005c*/ 	.byte	0x04, 0x10
        /*005e*/ 	.short	(.L_21 - .L_20)
.L_20:
        /*0060*/ 	.word	0x00000080
        /*0064*/ 	.word	0x00000001
        /*0068*/ 	.word	0x00000001


	//----- nvinfo : EIATTR_CBANK_PARAM_SIZE
	.align		4
.L_21:
        /*006c*/ 	.byte	0x03, 0x19
        /*006e*/ 	.short	0x0018


	//----- nvinfo : EIATTR_PARAM_CBANK
	.align		4
        /*0070*/ 	.byte	0x04, 0x0a
        /*0072*/ 	.short	(.L_23 - .L_22)
	.align		4
.L_22:
        /*0074*/ 	.word	index@(.nv.constant0.triton_poi_fused_17)
        /*0078*/ 	.short	0x0210
        /*007a*/ 	.short	0x0018


	//----- nvinfo : EIATTR_SW_WAR
	.align		4
.L_23:
        /*007c*/ 	.byte	0x04, 0x36
        /*007e*/ 	.short	(.L_25 - .L_24)
.L_24:
        /*0080*/ 	.word	0x00000008
.L_25:


//--------------------- .nv.callgraph             --------------------------
	.section	.nv.callgraph,"",@"SHT_CUDA_CALLGRAPH"
	.align	4
	.sectionentsize	8
	.align		4
        /*0000*/ 	.word	0x00000000
	.align		4
        /*0004*/ 	.word	0xffffffff
	.align		4
        /*0008*/ 	.word	0x00000000
	.align		4
        /*000c*/ 	.word	0xfffffffe
	.align		4
        /*0010*/ 	.word	0x00000000
	.align		4
        /*0014*/ 	.word	0xfffffffd
	.align		4
        /*0018*/ 	.word	0x00000000
	.align		4
        /*001c*/ 	.word	0xfffffffc


//--------------------- .text.triton_poi_fused_17 --------------------------
	.section	.text.triton_poi_fused_17,"ax",@progbits
	.sectionflags	@"SHF_BARRIERS=1"
	.align	128
        .global         triton_poi_fused_17
        .type           triton_poi_fused_17,@function
        .size           triton_poi_fused_17,(.L_x_1 - triton_poi_fused_17)
        .other          triton_poi_fused_17,@"STO_CUDA_ENTRY STV_DEFAULT"
triton_poi_fused_17:
.text.triton_poi_fused_17:
[----:B------:R-:W0:Y:S01]  /*0000*/  LDC R1, c[0x0][0x28] ;  /* 0x00000a00ff017b82 */ /* 0x000e220000000800 */
[----:B------:R-:W1:Y:S07]  /*0010*/  S2R R19, SR_CTAID.Z ;  /* 0x0000000000137919 */ /* 0x000e6e0000002700 */
[----:B------:R-:W1:Y:S01]  /*0020*/  S2UR UR4, SR_CTAID.Y ;  /* 0x00000000000479c3 */ /* 0x000e620000002600 */
[----:B------:R-:W-:Y:S01]  /*0030*/  IMAD.MOV.U32 R18, RZ, RZ, RZ ;  /* 0x000000ffff127224 */ /* 0x000fe200078e00ff */
[----:B------:R-:W-:Y:S01]  /*0040*/  ULDC.64 UR6, c[0x0][0x208] ;  /* 0x0000820000067ab9 */ /* 0x000fe20000000a00 */
[----:B------:R-:W2:Y:S01]  /*0050*/  S2R R15, SR_CTAID.X ;  /* 0x00000000000f7919 */ /* 0x000ea20000002500 */
[----:B------:R-:W3:Y:S04]  /*0060*/  S2R R14, SR_TID.X ;  /* 0x00000000000e7919 */ /* 0x000ee80000002100 */
[----:B------:R-:W1:Y:S08]  /*0070*/  LDC R0, c[0x0][0x10] ;  /* 0x00000400ff007b82 */ /* 0x000e700000000800 */
[----:B------:R-:W4:Y:S01]  /*0080*/  LDC.64 R16, c[0x0][0x210] ;  /* 0x00008400ff107b82 */ /* 0x000f220000000a00 */
[----:B-1----:R-:W-:-:S02]  /*0090*/  IMAD R19, R19, R0, UR4 ;  /* 0x0000000413137e24 */ /* 0x002fc4000f8e0200 */
[----:B--2---:R-:W-:Y:S02]  /*00a0*/  IMAD.SHL.U32 R15, R15, 0x10, RZ ;  /* 0x000000100f0f7824 */ /* 0x004fe400078e00ff */
[----:B------:R-:W-:Y:S01]  /*00b0*/  IMAD.SHL.U32 R19, R19, 0x40, RZ ;  /* 0x0000004013137824 */ /* 0x000fe200078e00ff */
[----:B---3--:R-:W-:Y:S02]  /*00c0*/  SHF.R.U32.HI R0, RZ, 0x4, R14 ;  /* 0x00000004ff007819 */ /* 0x008fe4000001160e */
[----:B------:R-:W-:Y:S02]  /*00d0*/  LOP3.LUT R4, R15, 0xf, R14, 0xf8, !PT ;  /* 0x0000000f0f047812 */ /* 0x000fe400078ef80e */
[----:B------:R-:W-:Y:S02]  /*00e0*/  SGXT.U32 R0, R0, 0x3 ;  /* 0x000000030000781a */ /* 0x000fe40000000000 */
[----:B------:R-:W-:Y:S02]  /*00f0*/  ISETP.GE.AND P0, PT, R4, 0x9, PT ;  /* 0x000000090400780c */ /* 0x000fe40003f06270 */
[----:B------:R-:W-:-:S02]  /*0100*/  LOP3.LUT R3, R19, 0x8, R0, 0xfe, !PT ;  /* 0x0000000813037812 */ /* 0x000fc400078efe00 */
[----:B------:R-:W-:Y:S02]  /*0110*/  LOP3.LUT R2, R19, R0, RZ, 0xfc, !PT ;  /* 0x0000000013027212 */ /* 0x000fe400078efcff */
[C---:B------:R-:W-:Y:S01]  /*0120*/  ISETP.LT.AND P2, PT, R3.reuse, 0x2a000, !P0 ;  /* 0x0002a0000300780c */ /* 0x040fe20004741270 */
[--C-:B------:R-:W-:Y:S01]  /*0130*/  IMAD R3, R3, 0x9, R4.reuse ;  /* 0x0000000903037824 */ /* 0x100fe200078e0204 */
[----:B------:R-:W-:Y:S01]  /*0140*/  LOP3.LUT R6, R19, 0x10, R0, 0xfe, !PT ;  /* 0x0000001013067812 */ /* 0x000fe200078efe00 */
[C---:B------:R-:W-:Y:S01]  /*0150*/  IMAD R5, R2.reuse, 0x9, R4 ;  /* 0x0000000902057824 */ /* 0x040fe200078e0204 */
[----:B------:R-:W-:Y:S02]  /*0160*/  LOP3.LUT R7, R19, 0x18, R0, 0xfe, !PT ;  /* 0x0000001813077812 */ /* 0x000fe400078efe00 */
[----:B------:R-:W-:Y:S01]  /*0170*/  ISETP.LT.AND P1, PT, R2, 0x2a000, !P0 ;  /* 0x0002a0000200780c */ /* 0x000fe20004721270 */
[----:B----4-:R-:W-:Y:S01]  /*0180*/  IMAD.WIDE R2, R3, 0x4, R16 ;  /* 0x0000000403027825 */ /* 0x010fe200078e0210 */
[----:B------:R-:W-:-:S02]  /*0190*/  ISETP.LT.AND P6, PT, R6, 0x2a000, !P0 ;  /* 0x0002a0000600780c */ /* 0x000fc400047c1270 */
[----:B------:R-:W-:Y:S02]  /*01a0*/  LOP3.LUT R8, R19, 0x20, R0, 0xfe, !PT ;  /* 0x0000002013087812 */ /* 0x000fe400078efe00 */
[----:B------:R-:W-:Y:S01]  /*01b0*/  ISETP.LT.AND P5, PT, R7, 0x2a000, !P0 ;  /* 0x0002a0000700780c */ /* 0x000fe200047a1270 */
[----:B------:R1:W2:Y:S01]  /*01c0*/  @P2 LDG.E.EL R18, desc[UR6][R2.64] ;  /* 0x0000000602122981 */ /* 0x0002a2000c2e1900 */
[----:B------:R-:W-:Y:S02]  /*01d0*/  LOP3.LUT R4, R19, 0x28, R0, 0xfe, !PT ;  /* 0x0000002813047812 */ /* 0x000fe400078efe00 */
[----:B------:R-:W-:Y:S02]  /*01e0*/  LOP3.LUT R6, R19, 0x30, R0, 0xfe, !PT ;  /* 0x0000003013067812 */ /* 0x000fe400078efe00 */
[----:B------:R-:W-:Y:S02]  /*01f0*/  LOP3.LUT R7, R19, 0x38, R0, 0xfe, !PT ;  /* 0x0000003813077812 */ /* 0x000fe400078efe00 */
[----:B------:R-:W-:-:S02]  /*0200*/  ISETP.LT.AND P4, PT, R8, 0x2a000, !P0 ;  /* 0x0002a0000800780c */ /* 0x000fc40004781270 */
[----:B------:R-:W-:Y:S02]  /*0210*/  ISETP.LT.AND P3, PT, R4, 0x2a000, !P0 ;  /* 0x0002a0000400780c */ /* 0x000fe40004761270 */
[----:B------:R-:W-:Y:S02]  /*0220*/  ISETP.LT.AND P2, PT, R6, 0x2a000, !P0 ;  /* 0x0002a0000600780c */ /* 0x000fe40004741270 */
[----:B------:R-:W-:Y:S01]  /*0230*/  ISETP.LT.AND P0, PT, R7, 0x2a000, !P0 ;  /* 0x0002a0000700780c */ /* 0x000fe20004701270 */
[C---:B------:R-:W-:Y:S02]  /*0240*/  VIADD R7, R5.reuse, 0x90 ;  /* 0x0000009005077836 */ /* 0x040fe40000000000 */
[C---:B------:R-:W-:Y:S02]  /*0250*/  VIADD R9, R5.reuse, 0xd8 ;  /* 0x000000d805097836 */ /* 0x040fe40000000000 */
[C---:B------:R-:W-:Y:S02]  /*0260*/  VIADD R11, R5.reuse, 0x120 ;  /* 0x00000120050b7836 */ /* 0x040fe40000000000 */
[----:B------:R-:W-:-:S02]  /*0270*/  VIADD R13, R5, 0x168 ;  /* 0x00000168050d7836 */ /* 0x000fc40000000000 */
[C---:B------:R-:W-:Y:S02]  /*0280*/  VIADD R23, R5.reuse, 0x1b0 ;  /* 0x000001b005177836 */ /* 0x040fe40000000000 */
[C---:B------:R-:W-:Y:S02]  /*0290*/  VIADD R25, R5.reuse, 0x1f8 ;  /* 0x000001f805197836 */ /* 0x040fe40000000000 */
[----:B-1----:R-:W-:-:S04]  /*02a0*/  IMAD.WIDE R2, R5, 0x4, R16 ;  /* 0x0000000405027825 */ /* 0x002fc800078e0210 */
[----:B------:R-:W-:-:S04]  /*02b0*/  IMAD.WIDE R4, R7, 0x4, R16 ;  /* 0x0000000407047825 */ /* 0x000fc800078e0210 */
[----:B------:R-:W-:-:S04]  /*02c0*/  IMAD.WIDE R6, R9, 0x4, R16 ;  /* 0x0000000409067825 */ /* 0x000fc800078e0210 */
[----:B------:R-:W-:Y:S01]  /*02d0*/  IMAD.WIDE R8, R11, 0x4, R16 ;  /* 0x000000040b087825 */ /* 0x000fe200078e0210 */
[----:B------:R-:W-:-:S03]  /*02e0*/  CS2R R20, SRZ ;  /* 0x0000000000147805 */ /* 0x000fc6000001ff00 */
[----:B------:R-:W-:-:S03]  /*02f0*/  IMAD.WIDE R10, R13, 0x4, R16 ;  /* 0x000000040d0a7825 */ /* 0x000fc600078e0210 */
[----:B------:R1:W3:Y:S01]  /*0300*/  @P6 LDG.E.EL R20, desc[UR6][R4.64] ;  /* 0x0000000604146981 */ /* 0x0002e2000c2e1900 */
[--C-:B------:R-:W-:Y:S01]  /*0310*/  IMAD.WIDE R12, R23, 0x4, R16.reuse ;  /* 0x00000004170c7825 */ /* 0x100fe200078e0210 */
[----:B------:R-:W-:Y:S02]  /*0320*/  CS2R R22, SRZ ;  /* 0x0000000000167805 */ /* 0x000fe4000001ff00 */
[----:B------:R-:W4:Y:S01]  /*0330*/  @P5 LDG.E.EL R21, desc[UR6][R6.64] ;  /* 0x0000000606155981 */ /* 0x000f22000c2e1900 */
[----:B------:R-:W-:Y:S01]  /*0340*/  IMAD.WIDE R16, R25, 0x4, R16 ;  /* 0x0000000419107825 */ /* 0x000fe200078e0210 */
[----:B------:R-:W-:Y:S02]  /*0350*/  CS2R R24, SRZ ;  /* 0x0000000000187805 */ /* 0x000fe4000001ff00 */
[----:B------:R-:W5:Y:S01]  /*0360*/  @P4 LDG.E.EL R22, desc[UR6][R8.64] ;  /* 0x0000000608164981 */ /* 0x000f62000c2e1900 */
[----:B------:R-:W-:-:S03]  /*0370*/  IMAD.MOV.U32 R26, RZ, RZ, RZ ;  /* 0x000000ffff1a7224 */ /* 0x000fc600078e00ff */
[----:B------:R-:W5:Y:S04]  /*0380*/  @P3 LDG.E.EL R23, desc[UR6][R10.64] ;  /* 0x000000060a173981 */ /* 0x000f68000c2e1900 */
[----:B------:R1:W5:Y:S04]  /*0390*/  @P2 LDG.E.EL R24, desc[UR6][R12.64] ;  /* 0x000000060c182981 */ /* 0x000368000c2e1900 */
[----:B------:R1:W5:Y:S04]  /*03a0*/  @P1 LDG.E.EL R25, desc[UR6][R2.64] ;  /* 0x0000000602191981 */ /* 0x000368000c2e1900 */
[----:B------:R-:W5:Y:S01]  /*03b0*/  @P0 LDG.E.EL R26, desc[UR6][R16.64] ;  /* 0x00000006101a0981 */ /* 0x000f62000c2e1900 */
[----:B------:R-:W1:Y:S01]  /*03c0*/  S2R R27, SR_TID.X ;  /* 0x00000000001b7919 */ /* 0x000e620000002100 */
[----:B------:R-:W1:Y:S01]  /*03d0*/  S2UR UR5, SR_CgaCtaId ;  /* 0x00000000000579c3 */ /* 0x000e620000008800 */
[----:B------:R-:W-:Y:S01]  /*03e0*/  UMOV UR4, 0x400 ;  /* 0x0000040000047882 */ /* 0x000fe20000000000 */
[----:B-1----:R-:W-:Y:S01]  /*03f0*/  IMAD.SHL.U32 R4, R27, 0x40, RZ ;  /* 0x000000401b047824 */ /* 0x002fe200078e00ff */
[----:B------:R-:W-:-:S04]  /*0400*/  SHF.R.U32.HI R5, RZ, 0x4, R27 ;  /* 0x00000004ff057819 */ /* 0x000fc8000001161b */
[----:B------:R-:W-:Y:S02]  /*0410*/  SGXT.U32 R5, R5, 0x3 ;  /* 0x000000030505781a */ /* 0x000fe40000000000 */
[----:B------:R-:W-:Y:S01]  /*0420*/  LOP3.LUT R4, R4, 0x3c0, RZ, 0xc0, !PT ;  /* 0x000003c004047812 */ /* 0x000fe200078ec0ff */
[----:B0-----:R-:W-:-:S03]  /*0430*/  UPRMT UR4, UR5, 0x654, UR4 ;  /* 0x0000065405047896 */ /* 0x001fc60008000004 */
[----:B------:R-:W-:-:S04]  /*0440*/  LOP3.LUT R5, R4, R5, RZ, 0xfc, !PT ;  /* 0x0000000504057212 */ /* 0x000fc800078efcff */
[----:B------:R-:W-:-:S04]  /*0450*/  LEA.HI R5, R4, R5, RZ, 0x1c ;  /* 0x0000000504057211 */ /* 0x000fc800078fe0ff */
[----:B------:R-:W-:Y:S01]  /*0460*/  LEA R13, R5, UR4, 0x2 ;  /* 0x00000004050d7c11 */ /* 0x000fe2000f8e10ff */
[----:B------:R-:W-:Y:S01]  /*0470*/  IMAD.SHL.U32 R8, R27, 0x4, RZ ;  /* 0x000000041b087824 */ /* 0x000fe200078e00ff */
[----:B------:R-:W-:-:S04]  /*0480*/  SHF.R.U32.HI R2, RZ, 0x2, R27 ;  /* 0x00000002ff027819 */ /* 0x000fc8000001161b */
[----:B------:R-:W-:Y:S02]  /*0490*/  LOP3.LUT R8, R8, 0x1fc, RZ, 0xc0, !PT ;  /* 0x000001fc08087812 */ /* 0x000fe400078ec0ff */
[----:B------:R-:W-:-:S05]  /*04a0*/  LOP3.LUT R3, R2, 0x1c, RZ, 0xc0, !PT ;  /* 0x0000001c02037812 */ /* 0x000fca00078ec0ff */
[----:B------:R-:W-:-:S05]  /*04b0*/  IMAD.IADD R3, R8, 0x1, R3 ;  /* 0x0000000108037824 */ /* 0x000fca00078e0203 */
[----:B------:R-:W-:Y:S01]  /*04c0*/  LEA R4, R3, UR4, 0x2 ;  /* 0x0000000403047c11 */ /* 0x000fe2000f8e10ff */
[----:B------:R-:W-:Y:S01]  /*04d0*/  IMAD.SHL.U32 R10, R14, 0x4, RZ ;  /* 0x000000040e0a7824 */ /* 0x000fe200078e00ff */
[----:B------:R-:W0:Y:S04]  /*04e0*/  LDC.64 R2, c[0x0][0x218] ;  /* 0x00008600ff027b82 */ /* 0x000e280000000a00 */
[----:B------:R-:W-:Y:S01]  /*04f0*/  LOP3.LUT R11, R19, 0x3c, R10, 0xf8, !PT ;  /* 0x0000003c130b7812 */ /* 0x000fe200078ef80a */
[----:B------:R-:W-:-:S04]  /*0500*/  IMAD.MOV.U32 R10, RZ, RZ, RZ ;  /* 0x000000ffff0a7224 */ /* 0x000fc800078e00ff */
[----:B------:R-:W-:-:S05]  /*0510*/  IMAD.HI R9, R11, -0x6db6db6d, R10 ;  /* 0x924924930b097827 */ /* 0x000fca00078e020a */
[----:B------:R-:W-:-:S04]  /*0520*/  SHF.R.U32.HI R10, RZ, 0x1f, R9 ;  /* 0x0000001fff0a7819 */ /* 0x000fc80000011609 */
[----:B------:R-:W-:Y:S02]  /*0530*/  LEA.HI.SX32 R10, R9, R10, 0x18 ;  /* 0x0000000a090a7211 */ /* 0x000fe400078fc2ff */
[----:B------:R-:W-:Y:S02]  /*0540*/  LOP3.LUT R12, R8, 0x200, RZ, 0xfc, !PT ;  /* 0x00000200080c7812 */ /* 0x000fe400078efcff */
[----:B------:R-:W-:Y:S01]  /*0550*/  ISETP.GE.AND P0, PT, R11, 0x2a000, PT ;  /* 0x0002a0000b00780c */ /* 0x000fe20003f06270 */
[C---:B------:R-:W-:Y:S01]  /*0560*/  IMAD R11, R10.reuse, -0x1c0, R11 ;  /* 0xfffffe400a0b7824 */ /* 0x040fe200078e020b */
[----:B------:R-:W-:Y:S02]  /*0570*/  LOP3.LUT R9, R15, R0, RZ, 0xfc, !PT ;  /* 0x000000000f097212 */ /* 0x000fe400078efcff */
[----:B------:R-:W-:Y:S02]  /*0580*/  LOP3.LUT R0, R15, 0x8, R0, 0xfe, !PT ;  /* 0x000000080f007812 */ /* 0x000fe400078efe00 */
[----:B------:R-:W-:Y:S01]  /*0590*/  SHF.R.U32.HI R12, RZ, 0x4, R12 ;  /* 0x00000004ff0c7819 */ /* 0x000fe2000001160c */
[----:B------:R-:W-:Y:S01]  /*05a0*/  IMAD R11, R10, 0xfc0, R11 ;  /* 0x00000fc00a0b7824 */ /* 0x000fe200078e020b */
[----:B------:R-:W-:-:S02]  /*05b0*/  ISETP.LT.AND P1, PT, R9, 0x9, !P0 ;  /* 0x000000090900780c */ /* 0x000fc40004721270 */
[----:B------:R-:W-:Y:S01]  /*05c0*/  ISETP.LT.AND P0, PT, R0, 0x9, !P0 ;  /* 0x000000090000780c */ /* 0x000fe20004701270 */
[----:B------:R-:W-:Y:S01]  /*05d0*/  IMAD R9, R9, 0x1c0, R11 ;  /* 0x000001c009097824 */ /* 0x000fe200078e020b */
[----:B--2---:R-:W-:Y:S04]  /*05e0*/  STS [R13+0x20], R18 ;  /* 0x000020120d007388 */ /* 0x004fe80000000800 */
[----:B---3--:R-:W-:Y:S04]  /*05f0*/  STS [R13+0x40], R20 ;  /* 0x000040140d007388 */ /* 0x008fe80000000800 */
[----:B----4-:R-:W-:Y:S04]  /*0600*/  STS [R13+0x60], R21 ;  /* 0x000060150d007388 */ /* 0x010fe80000000800 */
[----:B-----5:R-:W-:Y:S04]  /*0610*/  STS [R13+0x80], R22 ;  /* 0x000080160d007388 */ /* 0x020fe80000000800 */
[----:B------:R-:W-:Y:S04]  /*0620*/  STS [R13+0xa0], R23 ;  /* 0x0000a0170d007388 */ /* 0x000fe80000000800 */
[----:B------:R-:W-:Y:S04]  /*0630*/  STS [R13+0xc0], R24 ;  /* 0x0000c0180d007388 */ /* 0x000fe80000000800 */
[----:B------:R-:W-:Y:S04]  /*0640*/  STS [R13], R25 ;  /* 0x000000190d007388 */ /* 0x000fe80000000800 */
[----:B------:R1:W-:Y:S01]  /*0650*/  STS [R13+0xe0], R26 ;  /* 0x0000e01a0d007388 */ /* 0x0003e20000000800 */
[----:B------:R-:W-:Y:S06]  /*0660*/  BAR.SYNC.DEFER_BLOCKING 0x0 ;  /* 0x0000000000007b1d */ /* 0x000fec0000010000 */
[----:B------:R-:W2:Y:S01]  /*0670*/  LDS.128 R4, [R4] ;  /* 0x0000000004047984 */ /* 0x000ea20000000c00 */
[----:B-1----:R-:W-:-:S05]  /*0680*/  LOP3.LUT R13, R12, 0x3c, RZ, 0xc0, !PT ;  /* 0x0000003c0c0d7812 */ /* 0x002fca00078ec0ff */
[----:B------:R-:W-:Y:S02]  /*0690*/  IMAD.IADD R13, R8, 0x1, R13 ;  /* 0x00000001080d7824 */ /* 0x000fe400078e020d */
[----:B0-----:R-:W-:-:S03]  /*06a0*/  IMAD.WIDE R8, R9, 0x4, R2 ;  /* 0x0000000409087825 */ /* 0x001fc600078e0202 */
[----:B------:R-:W-:Y:S02]  /*06b0*/  LEA R13, R13, UR4, 0x2 ;  /* 0x000000040d0d7c11 */ /* 0x000fe4000f8e10ff */
[----:B--2---:R0:W-:Y:S02]  /*06c0*/  @P1 STG.E.128 desc[UR6][R8.64], R4 ;  /* 0x0000000408001986 */ /* 0x0041e4000c101d06 */
[----:B0-----:R-:W-:Y:S05]  /*06d0*/  @!P0 EXIT ;  /* 0x000000000000894d */ /* 0x001fea0003800000 */
[----:B------:R-:W0:Y:S01]  /*06e0*/  LDS.128 R12, [R13+0x800] ;  /* 0x000800000d0c7984 */ /* 0x000e220000000c00 */
[----:B------:R-:W-:-:S04]  /*06f0*/  IMAD R11, R0, 0x1c0, R11 ;  /* 0x000001c0000b7824 */ /* 0x000fc800078e020b */
[----:B------:R-:W-:-:S05]  /*0700*/  IMAD.WIDE R2, R11, 0x4, R2 ;  /* 0x000000040b027825 */ /* 0x000fca00078e0202 */
[----:B0-----:R-:W-:Y:S01]  /*0710*/  STG.E.128 desc[UR6][R2.64], R12 ;  /* 0x0000000c02007986 */ /* 0x001fe2000c101d06 */
[----:B------:R-:W-:Y:S05]  /*0720*/  EXIT ;  /* 0x000000000000794d */ /* 0x000fea0003800000 */
.L_x_0:
[----:B------:R-:W-:-:S00]  /*0730*/  BRA `(.L_x_0) ;  /* 0xfffffffc00fc7947 */ /* 0x000fc0000383ffff */
[----:B------:R-:W-:-:S00]  /*0740*/  NOP ;  /* 0x0000000000007918 */ /* 0x000fc00000000000 */
        /* <DEDUP_REMOVED lines=11> */
.L_x_1:


//--------------------- .nv.shared.triton_poi_fused_17 --------------------------
	.section	.nv.shared.triton_poi_fused_17,"aw",@nobits
	.sectionflags	@""
	.align	16
	.zero		1024


//--------------------- .nv.constant0.triton_poi_fused_17 --------------------------
	.section	.nv.constant0.triton_poi_fused_17,"a",@progbits
	.sectionflags	@""
	.align	4
.nv.constant0.triton_poi_fused_17:
	.zero		552
